//
// Generated by NVIDIA NVVM Compiler
//
// Compiler Build ID: CL-36424714
// Cuda compilation tools, release 13.0, V13.0.88
// Based on NVVM 20.0.0
//

.version 9.0
.target sm_100
.address_size 64

	// .globl	_Z26matrixMultiplicationKernelPKdS0_Pdi

.visible .entry _Z26matrixMultiplicationKernelPKdS0_Pdi(
	.param .u64 .ptr .align 1 _Z26matrixMultiplicationKernelPKdS0_Pdi_param_0,
	.param .u64 .ptr .align 1 _Z26matrixMultiplicationKernelPKdS0_Pdi_param_1,
	.param .u64 .ptr .align 1 _Z26matrixMultiplicationKernelPKdS0_Pdi_param_2,
	.param .u32 _Z26matrixMultiplicationKernelPKdS0_Pdi_param_3
)
{
	.reg .pred 	%p<10>;
	.reg .b32 	%r<41>;
	.reg .b64 	%rd<67>;
	.reg .b64 	%fd<67>;

	ld.param.u64 	%rd14, [_Z26matrixMultiplicationKernelPKdS0_Pdi_param_0];
	ld.param.u64 	%rd15, [_Z26matrixMultiplicationKernelPKdS0_Pdi_param_1];
	ld.param.u32 	%r17, [_Z26matrixMultiplicationKernelPKdS0_Pdi_param_3];
	cvta.to.global.u64 	%rd1, %rd15;
	cvta.to.global.u64 	%rd2, %rd14;
	mov.u32 	%r18, %ctaid.y;
	mov.u32 	%r19, %ntid.y;
	mov.u32 	%r20, %tid.y;
	mad.lo.s32 	%r1, %r18, %r19, %r20;
	mov.u32 	%r21, %ctaid.x;
	mov.u32 	%r22, %ntid.x;
	mov.u32 	%r23, %tid.x;
	mad.lo.s32 	%r2, %r21, %r22, %r23;
	max.s32 	%r24, %r1, %r2;
	setp.ge.s32 	%p1, %r24, %r17;
	@%p1 bra 	$L__BB0_13;
	mul.lo.s32 	%r3, %r17, %r1;
	and.b32  	%r4, %r17, 7;
	setp.lt.u32 	%p2, %r17, 8;
	mov.f64 	%fd66, 0d0000000000000000;
	mov.b32 	%r39, 0;
	@%p2 bra 	$L__BB0_4;
	and.b32  	%r26, %r17, 2147483640;
	neg.s32 	%r37, %r26;
	mul.wide.s32 	%rd16, %r17, 8;
	add.s64 	%rd3, %rd1, %rd16;
	mul.wide.s32 	%rd17, %r17, 16;
	add.s64 	%rd4, %rd1, %rd17;
	mul.wide.s32 	%rd18, %r17, 24;
	add.s64 	%rd5, %rd1, %rd18;
	mul.wide.s32 	%rd19, %r17, 32;
	add.s64 	%rd6, %rd1, %rd19;
	mul.wide.s32 	%rd20, %r17, 40;
	add.s64 	%rd7, %rd1, %rd20;
	mul.wide.s32 	%rd21, %r17, 48;
	add.s64 	%rd8, %rd1, %rd21;
	mul.wide.s32 	%rd22, %r17, 56;
	add.s64 	%rd9, %rd1, %rd22;
	mul.wide.u32 	%rd23, %r3, 8;
	add.s64 	%rd24, %rd23, %rd2;
	add.s64 	%rd66, %rd24, 32;
	mov.f64 	%fd66, 0d0000000000000000;
	mov.u32 	%r36, %r2;
$L__BB0_3:
	.pragma "nounroll";
	and.b32  	%r39, %r17, 2147483640;
	mul.wide.s32 	%rd25, %r36, 8;
	add.s64 	%rd26, %rd3, %rd25;
	add.s64 	%rd27, %rd4, %rd25;
	add.s64 	%rd28, %rd5, %rd25;
	add.s64 	%rd29, %rd6, %rd25;
	add.s64 	%rd30, %rd7, %rd25;
	add.s64 	%rd31, %rd8, %rd25;
	add.s64 	%rd32, %rd9, %rd25;
	add.s64 	%rd33, %rd1, %rd25;
	ld.global.f64 	%fd16, [%rd66+-32];
	ld.global.f64 	%fd17, [%rd33];
	fma.rn.f64 	%fd18, %fd16, %fd17, %fd66;
	ld.global.f64 	%fd19, [%rd66+-24];
	ld.global.f64 	%fd20, [%rd26];
	fma.rn.f64 	%fd21, %fd19, %fd20, %fd18;
	ld.global.f64 	%fd22, [%rd66+-16];
	ld.global.f64 	%fd23, [%rd27];
	fma.rn.f64 	%fd24, %fd22, %fd23, %fd21;
	ld.global.f64 	%fd25, [%rd66+-8];
	ld.global.f64 	%fd26, [%rd28];
	fma.rn.f64 	%fd27, %fd25, %fd26, %fd24;
	ld.global.f64 	%fd28, [%rd66];
	ld.global.f64 	%fd29, [%rd29];
	fma.rn.f64 	%fd30, %fd28, %fd29, %fd27;
	ld.global.f64 	%fd31, [%rd66+8];
	ld.global.f64 	%fd32, [%rd30];
	fma.rn.f64 	%fd33, %fd31, %fd32, %fd30;
	ld.global.f64 	%fd34, [%rd66+16];
	ld.global.f64 	%fd35, [%rd31];
	fma.rn.f64 	%fd36, %fd34, %fd35, %fd33;
	ld.global.f64 	%fd37, [%rd66+24];
	ld.global.f64 	%fd38, [%rd32];
	fma.rn.f64 	%fd66, %fd37, %fd38, %fd36;
	add.s32 	%r37, %r37, 8;
	shl.b32 	%r27, %r17, 3;
	add.s32 	%r36, %r36, %r27;
	add.s64 	%rd66, %rd66, 64;
	setp.ne.s32 	%p3, %r37, 0;
	@%p3 bra 	$L__BB0_3;
$L__BB0_4:
	setp.eq.s32 	%p4, %r4, 0;
	@%p4 bra 	$L__BB0_12;
	and.b32  	%r12, %r17, 3;
	setp.lt.u32 	%p5, %r4, 4;
	@%p5 bra 	$L__BB0_7;
	add.s32 	%r28, %r39, %r3;
	mul.wide.u32 	%rd34, %r28, 8;
	add.s64 	%rd35, %rd2, %rd34;
	ld.global.f64 	%fd40, [%rd35];
	mad.lo.s32 	%r29, %r39, %r17, %r2;
	mul.wide.s32 	%rd36, %r29, 8;
	add.s64 	%rd37, %rd1, %rd36;
	ld.global.f64 	%fd41, [%rd37];
	fma.rn.f64 	%fd42, %fd40, %fd41, %fd66;
	cvt.u64.u32 	%rd38, %r3;
	cvt.u64.u32 	%rd39, %r39;
	add.s64 	%rd40, %rd39, %rd38;
	shl.b64 	%rd41, %rd40, 3;
	add.s64 	%rd42, %rd2, %rd41;
	ld.global.f64 	%fd43, [%rd42+8];
	mul.wide.s32 	%rd43, %r17, 8;
	add.s64 	%rd44, %rd37, %rd43;
	ld.global.f64 	%fd44, [%rd44];
	fma.rn.f64 	%fd45, %fd43, %fd44, %fd42;
	ld.global.f64 	%fd46, [%rd42+16];
	add.s64 	%rd45, %rd44, %rd43;
	ld.global.f64 	%fd47, [%rd45];
	fma.rn.f64 	%fd48, %fd46, %fd47, %fd45;
	ld.global.f64 	%fd49, [%rd42+24];
	add.s64 	%rd46, %rd45, %rd43;
	ld.global.f64 	%fd50, [%rd46];
	fma.rn.f64 	%fd66, %fd49, %fd50, %fd48;
	add.s32 	%r39, %r39, 4;
$L__BB0_7:
	setp.eq.s32 	%p6, %r12, 0;
	@%p6 bra 	$L__BB0_12;
	setp.eq.s32 	%p7, %r12, 1;
	@%p7 bra 	$L__BB0_10;
	add.s32 	%r30, %r39, %r3;
	mul.wide.u32 	%rd47, %r30, 8;
	add.s64 	%rd48, %rd2, %rd47;
	ld.global.f64 	%fd52, [%rd48];
	mad.lo.s32 	%r31, %r39, %r17, %r2;
	mul.wide.s32 	%rd49, %r31, 8;
	add.s64 	%rd50, %rd1, %rd49;
	ld.global.f64 	%fd53, [%rd50];
	fma.rn.f64 	%fd54, %fd52, %fd53, %fd66;
	cvt.u64.u32 	%rd51, %r3;
	cvt.u64.u32 	%rd52, %r39;
	add.s64 	%rd53, %rd52, %rd51;
	shl.b64 	%rd54, %rd53, 3;
	add.s64 	%rd55, %rd2, %rd54;
	ld.global.f64 	%fd55, [%rd55+8];
	mul.wide.s32 	%rd56, %r17, 8;
	add.s64 	%rd57, %rd50, %rd56;
	ld.global.f64 	%fd56, [%rd57];
	fma.rn.f64 	%fd66, %fd55, %fd56, %fd54;
	add.s32 	%r39, %r39, 2;
$L__BB0_10:
	and.b32  	%r32, %r17, 1;
	setp.eq.b32 	%p8, %r32, 1;
	not.pred 	%p9, %p8;
	@%p9 bra 	$L__BB0_12;
	add.s32 	%r33, %r39, %r3;
	mul.wide.u32 	%rd58, %r33, 8;
	add.s64 	%rd59, %rd2, %rd58;
	ld.global.f64 	%fd57, [%rd59];
	mad.lo.s32 	%r34, %r39, %r17, %r2;
	mul.wide.s32 	%rd60, %r34, 8;
	add.s64 	%rd61, %rd1, %rd60;
	ld.global.f64 	%fd58, [%rd61];
	fma.rn.f64 	%fd66, %fd57, %fd58, %fd66;
$L__BB0_12:
	ld.param.u64 	%rd65, [_Z26matrixMultiplicationKernelPKdS0_Pdi_param_2];
	add.s32 	%r35, %r3, %r2;
	cvta.to.global.u64 	%rd62, %rd65;
	mul.wide.s32 	%rd63, %r35, 8;
	add.s64 	%rd64, %rd62, %rd63;
	st.global.f64 	[%rd64], %fd66;
$L__BB0_13:
	ret;

}


// ===== COMPILED SASS (sm_100) =====

	.target	sm_100

	.elftype	@"ET_EXEC"


//--------------------- .note.nv.tkinfo           --------------------------
	.section	.note.nv.tkinfo,"",@"SHT_NOTE"
	.sectionflags	@"SHF_NOTE_NV_TKINFO"
	.tkinfo
        /*0018*/ 	.word	0x00000002
        /*0030*/ 	.string	""
        /*0030*/ 	.string	"ptxas"
        /*0030*/ 	.string	"Cuda compilation tools, release 13.0, V13.0.88"
        /*0030*/ 	.string	"Build cuda_13.0.r13.0/compiler.36424714_0"
        /*0030*/ 	.string	"-arch sm_100 -m 64 "



//--------------------- .note.nv.cuinfo           --------------------------
	.section	.note.nv.cuinfo,"",@"SHT_NOTE"
	.sectionflags	@"SHF_NOTE_NV_CUINFO"
        /*0018*/ 	.short	0x0002
        /*001a*/ 	.short	0x0064
        /*001c*/ 	.short	0x0082
	.zero		2


//--------------------- .nv.info                  --------------------------
	.section	.nv.info,"",@"SHT_CUDA_INFO"
	.align	4


	//----- nvinfo : EIATTR_REGCOUNT
	.align		4
        /*0000*/ 	.byte	0x04, 0x2f
        /*0002*/ 	.short	(.L_1 - .L_0)
	.align		4
.L_0:
        /*0004*/ 	.word	index@(_Z26matrixMultiplicationKernelPKdS0_Pdi)
        /*0008*/ 	.word	0x0000001e


	//----- nvinfo : EIATTR_FRAME_SIZE
	.align		4
.L_1:
        /*000c*/ 	.byte	0x04, 0x11
        /*000e*/ 	.short	(.L_3 - .L_2)
	.align		4
.L_2:
        /*0010*/ 	.word	index@(_Z26matrixMultiplicationKernelPKdS0_Pdi)
        /*0014*/ 	.word	0x00000000


	//----- nvinfo : EIATTR_MIN_STACK_SIZE
	.align		4
.L_3:
        /*0018*/ 	.byte	0x04, 0x12
        /*001a*/ 	.short	(.L_5 - .L_4)
	.align		4
.L_4:
        /*001c*/ 	.word	index@(_Z26matrixMultiplicationKernelPKdS0_Pdi)
        /*0020*/ 	.word	0x00000000
.L_5:


//--------------------- .nv.compat                --------------------------
	.section	.nv.compat,"",@"SHT_CUDA_COMPAT_INFO"
	.align	4
        /*0000*/ 	.byte	0x02, 0x09, 0x00, 0x00, 0x02, 0x02, 0x01, 0x00, 0x02, 0x05, 0x05, 0x00, 0x03, 0x07, 0x01, 0x01
        /*0010*/ 	.byte	0x02, 0x03, 0x00, 0x00, 0x02, 0x06, 0x01, 0x00, 0x04, 0x0b, 0x08, 0x00, 0x01, 0x00, 0x00, 0x00
        /*0020*/ 	.byte	0x00, 0x00, 0x00, 0x00


//--------------------- .nv.info._Z26matrixMultiplicationKernelPKdS0_Pdi --------------------------
	.section	.nv.info._Z26matrixMultiplicationKernelPKdS0_Pdi,"",@"SHT_CUDA_INFO"
	.sectionflags	@""
	.align	4


	//----- nvinfo : EIATTR_CUDA_API_VERSION
	.align		4
        /*0000*/ 	.byte	0x04, 0x37
        /*0002*/ 	.short	(.L_7 - .L_6)
.L_6:
        /*0004*/ 	.word	0x00000082


	//----- nvinfo : EIATTR_KPARAM_INFO
	.align		4
.L_7:
        /*0008*/ 	.byte	0x04, 0x17
        /*000a*/ 	.short	(.L_9 - .L_8)
.L_8:
        /*000c*/ 	.word	0x00000000
        /*0010*/ 	.short	0x0003
        /*0012*/ 	.short	0x0018
        /*0014*/ 	.byte	0x00, 0xf0, 0x11, 0x00


	//----- nvinfo : EIATTR_KPARAM_INFO
	.align		4
.L_9:
        /*0018*/ 	.byte	0x04, 0x17
        /*001a*/ 	.short	(.L_11 - .L_10)
.L_10:
        /*001c*/ 	.word	0x00000000
        /*0020*/ 	.short	0x0002
        /*0022*/ 	.short	0x0010
        /*0024*/ 	.byte	0x00, 0xf5, 0x21, 0x00


	//----- nvinfo : EIATTR_KPARAM_INFO
	.align		4
.L_11:
        /*0028*/ 	.byte	0x04, 0x17
        /*002a*/ 	.short	(.L_13 - .L_12)
.L_12:
        /*002c*/ 	.word	0x00000000
        /*0030*/ 	.short	0x0001
        /*0032*/ 	.short	0x0008
        /*0034*/ 	.byte	0x00, 0xf5, 0x21, 0x00


	//----- nvinfo : EIATTR_KPARAM_INFO
	.align		4
.L_13:
        /*0038*/ 	.byte	0x04, 0x17
        /*003a*/ 	.short	(.L_15 - .L_14)
.L_14:
        /*003c*/ 	.word	0x00000000
        /*0040*/ 	.short	0x0000
        /*0042*/ 	.short	0x0000
        /*0044*/ 	.byte	0x00, 0xf5, 0x21, 0x00


	//----- nvinfo : EIATTR_SPARSE_MMA_MASK
	.align		4
.L_15:
        /*0048*/ 	.byte	0x03, 0x50
        /*004a*/ 	.short	0x0000


	//----- nvinfo : EIATTR_MAXREG_COUNT
	.align		4
        /*004c*/ 	.byte	0x03, 0x1b
        /*004e*/ 	.short	0x00ff


	//----- nvinfo : EIATTR_MERCURY_ISA_VERSION
	.align		4
        /*0050*/ 	.byte	0x03, 0x5f
        /*0052*/ 	.short	0x0101


	//----- nvinfo : EIATTR_VRC_CTA_INIT_COUNT
	.align		4
        /*0054*/ 	.byte	0x02, 0x4a
	.zero		1
	.zero		1


	//----- nvinfo : EIATTR_EXIT_INSTR_OFFSETS
	.align		4
        /*0058*/ 	.byte	0x04, 0x1c
        /*005a*/ 	.short	(.L_17 - .L_16)


	//   ....[0]....
.L_16:
        /*005c*/ 	.word	0x000000c0


	//   ....[1]....
        /*0060*/ 	.word	0x00000ad0


	//----- nvinfo : EIATTR_CBANK_PARAM_SIZE
	.align		4
.L_17:
        /*0064*/ 	.byte	0x03, 0x19
        /*0066*/ 	.short	0x001c


	//----- nvinfo : EIATTR_PARAM_CBANK
	.align		4
        /*0068*/ 	.byte	0x04, 0x0a
        /*006a*/ 	.short	(.L_19 - .L_18)
	.align		4
.L_18:
        /*006c*/ 	.word	index@(.nv.constant0._Z26matrixMultiplicationKernelPKdS0_Pdi)
        /*0070*/ 	.short	0x0380
        /*0072*/ 	.short	0x001c


	//----- nvinfo : EIATTR_SW_WAR
	.align		4
.L_19:
        /*0074*/ 	.byte	0x04, 0x36
        /*0076*/ 	.short	(.L_21 - .L_20)
.L_20:
        /*0078*/ 	.word	0x00000008
.L_21:


//--------------------- .nv.callgraph             --------------------------
	.section	.nv.callgraph,"",@"SHT_CUDA_CALLGRAPH"
	.align	4
	.sectionentsize	8
	.align		4
        /*0000*/ 	.word	0x00000000
	.align		4
        /*0004*/ 	.word	0xffffffff
	.align		4
        /*0008*/ 	.word	0x00000000
	.align		4
        /*000c*/ 	.word	0xfffffffe
	.align		4
        /*0010*/ 	.word	0x00000000
	.align		4
        /*0014*/ 	.word	0xfffffffd
	.align		4
        /*0018*/ 	.word	0x00000000
	.align		4
        /*001c*/ 	.word	0xfffffffc


//--------------------- .text._Z26matrixMultiplicationKernelPKdS0_Pdi --------------------------
	.section	.text._Z26matrixMultiplicationKernelPKdS0_Pdi,"ax",@progbits
	.align	128
        .global         _Z26matrixMultiplicationKernelPKdS0_Pdi
        .type           _Z26matrixMultiplicationKernelPKdS0_Pdi,@function
        .size           _Z26matrixMultiplicationKernelPKdS0_Pdi,(.L_x_5 - _Z26matrixMultiplicationKernelPKdS0_Pdi)
        .other          _Z26matrixMultiplicationKernelPKdS0_Pdi,@"STO_CUDA_ENTRY STV_DEFAULT"
_Z26matrixMultiplicationKernelPKdS0_Pdi:
.text._Z26matrixMultiplicationKernelPKdS0_Pdi:
[----:B------:R-:W-:Y:S01]  /*0000*/  LDC R1, c[0x0][0x37c] ;  /* 0x0000df00ff017b82 */ /* 0x000fe20000000800 */
[----:B------:R-:W0:Y:S07]  /*0010*/  S2R R0, SR_TID.Y ;  /* 0x0000000000007919 */ /* 0x000e2e0000002200 */
[----:B------:R-:W0:Y:S01]  /*0020*/  S2UR UR4, SR_CTAID.Y ;  /* 0x00000000000479c3 */ /* 0x000e220000002600 */
[----:B------:R-:W1:Y:S01]  /*0030*/  LDCU UR18, c[0x0][0x398] ;  /* 0x00007300ff1277ac */ /* 0x000e620008000800 */
[----:B------:R-:W2:Y:S06]  /*0040*/  S2R R3, SR_TID.X ;  /* 0x0000000000037919 */ /* 0x000eac0000002100 */
[----:B------:R-:W0:Y:S08]  /*0050*/  LDC R21, c[0x0][0x364] ;  /* 0x0000d900ff157b82 */ /* 0x000e300000000800 */
[----:B------:R-:W2:Y:S08]  /*0060*/  S2UR UR5, SR_CTAID.X ;  /* 0x00000000000579c3 */ /* 0x000eb00000002500 */
[----:B------:R-:W2:Y:S01]  /*0070*/  LDC R2, c[0x0][0x360] ;  /* 0x0000d800ff027b82 */ /* 0x000ea20000000800 */
[----:B0-----:R-:W-:-:S02]  /*0080*/  IMAD R21, R21, UR4, R0 ;  /* 0x0000000415157c24 */ /* 0x001fc4000f8e0200 */
[----:B--2---:R-:W-:-:S05]  /*0090*/  IMAD R0, R2, UR5, R3 ;  /* 0x0000000502007c24 */ /* 0x004fca000f8e0203 */
[----:B------:R-:W-:-:S04]  /*00a0*/  VIMNMX R2, PT, PT, R21, R0, !PT ;  /* 0x0000000015027248 */ /* 0x000fc80007fe0100 */
[----:B-1----:R-:W-:-:S13]  /*00b0*/  ISETP.GE.AND P0, PT, R2, UR18, PT ;  /* 0x0000001202007c0c */ /* 0x002fda000bf06270 */
[----:B------:R-:W-:Y:S05]  /*00c0*/  @P0 EXIT ;  /* 0x000000000000094d */ /* 0x000fea0003800000 */
[----:B------:R-:W-:Y:S02]  /*00d0*/  UISETP.GE.U32.AND UP0, UPT, UR18, 0x8, UPT ;  /* 0x000000081200788c */ /* 0x000fe4000bf06070 */
[----:B------:R-:W-:Y:S01]  /*00e0*/  IMAD R21, R21, UR18, RZ ;  /* 0x0000001215157c24 */ /* 0x000fe2000f8e02ff */
[----:B------:R-:W-:Y:S01]  /*00f0*/  CS2R R12, SRZ ;  /* 0x00000000000c7805 */ /* 0x000fe2000001ff00 */
[----:B------:R-:W0:Y:S01]  /*0100*/  LDCU.64 UR16, c[0x0][0x358] ;  /* 0x00006b00ff1077ac */ /* 0x000e220008000a00 */
[----:B------:R-:W-:-:S04]  /*0110*/  UMOV UR4, URZ ;  /* 0x000000ff00047c82 */ /* 0x000fc80008000000 */
[----:B------:R-:W-:Y:S05]  /*0120*/  BRA.U !UP0, `(.L_x_0) ;  /* 0x0000000508147547 */ /* 0x000fea000b800000 */
[----:B------:R-:W1:Y:S01]  /*0130*/  LDCU.128 UR20, c[0x0][0x380] ;  /* 0x00007000ff1477ac */ /* 0x000e620008000c00 */
[----:B------:R-:W-:Y:S01]  /*0140*/  IMAD.MOV.U32 R20, RZ, RZ, R0 ;  /* 0x000000ffff147224 */ /* 0x000fe200078e0000 */
[----:B------:R-:W-:Y:S01]  /*0150*/  CS2R R12, SRZ ;  /* 0x00000000000c7805 */ /* 0x000fe2000001ff00 */
[----:B------:R-:W-:-:S04]  /*0160*/  ULOP3.LUT UR4, UR18, 0x7ffffff8, URZ, 0xc0, !UPT ;  /* 0x7ffffff812047892 */ /* 0x000fc8000f8ec0ff */
[----:B------:R-:W-:Y:S01]  /*0170*/  UIADD3 UR4, UPT, UPT, -UR4, URZ, URZ ;  /* 0x000000ff04047290 */ /* 0x000fe2000fffe1ff */
[----:B-1----:R-:W-:Y:S01]  /*0180*/  MOV R2, UR20 ;  /* 0x0000001400027c02 */ /* 0x002fe20008000f00 */
[----:B------:R-:W-:Y:S01]  /*0190*/  IMAD.U32 R3, RZ, RZ, UR21 ;  /* 0x00000015ff037e24 */ /* 0x000fe2000f8e00ff */
[----:B------:R-:W-:Y:S02]  /*01a0*/  UIMAD.WIDE UR6, UR18, 0x18, UR22 ;  /* 0x00000018120678a5 */ /* 0x000fe4000f8e0216 */
[----:B------:R-:W-:Y:S01]  /*01b0*/  UIMAD.WIDE UR8, UR18, 0x20, UR22 ;  /* 0x00000020120878a5 */ /* 0x000fe2000f8e0216 */
[----:B------:R-:W-:Y:S01]  /*01c0*/  IMAD.WIDE.U32 R2, R21, 0x8, R2 ;  /* 0x0000000815027825 */ /* 0x000fe200078e0002 */
[----:B------:R-:W-:Y:S02]  /*01d0*/  UIMAD.WIDE UR10, UR18, 0x28, UR22 ;  /* 0x00000028120a78a5 */ /* 0x000fe4000f8e0216 */
[----:B------:R-:W-:Y:S01]  /*01e0*/  UIMAD.WIDE UR12, UR18, 0x30, UR22 ;  /* 0x00000030120c78a5 */ /* 0x000fe2000f8e0216 */
[----:B------:R-:W-:Y:S01]  /*01f0*/  IADD3 R8, P0, PT, R2, 0x20, RZ ;  /* 0x0000002002087810 */ /* 0x000fe20007f1e0ff */
[----:B------:R-:W-:-:S03]  /*0200*/  UIMAD.WIDE UR14, UR18, 0x38, UR22 ;  /* 0x00000038120e78a5 */ /* 0x000fc6000f8e0216 */
[----:B------:R-:W-:-:S09]  /*0210*/  IADD3.X R9, PT, PT, RZ, R3, RZ, P0, !PT ;  /* 0x00000003ff097210 */ /* 0x000fd200007fe4ff */
.L_x_1:
[----:B------:R-:W-:Y:S01]  /*0220*/  HFMA2 R23, -RZ, RZ, 0, 4.76837158203125e-07 ;  /* 0x00000008ff177431 */ /* 0x000fe200000001ff */
[----:B------:R-:W-:Y:S01]  /*0230*/  UIMAD.WIDE UR24, UR18, 0x8, UR22 ;  /* 0x00000008121878a5 */ /* 0x000fe2000f8e0216 */
[----:B------:R-:W-:Y:S01]  /*0240*/  IMAD.MOV.U32 R2, RZ, RZ, R8 ;  /* 0x000000ffff027224 */ /* 0x000fe200078e0008 */
[----:B------:R-:W-:Y:S01]  /*0250*/  MOV R3, R9 ;  /* 0x0000000900037202 */ /* 0x000fe20000000f00 */
[----:B------:R-:W-:-:S03]  /*0260*/  UIMAD.WIDE UR20, UR18, 0x10, UR22 ;  /* 0x00000010121478a5 */ /* 0x000fc6000f8e0216 */
[----:B------:R-:W-:Y:S01]  /*0270*/  MOV R19, UR25 ;  /* 0x0000001900137c02 */ /* 0x000fe20008000f00 */
[----:B------:R-:W-:Y:S01]  /*0280*/  IMAD.U32 R18, RZ, RZ, UR24 ;  /* 0x00000018ff127e24 */ /* 0x000fe2000f8e00ff */
[----:B0-----:R-:W2:Y:S01]  /*0290*/  LDG.E.64 R24, desc[UR16][R2.64+-0x20] ;  /* 0xffffe01002187981 */ /* 0x001ea2000c1e1b00 */
[C---:B------:R-:W-:Y:S01]  /*02a0*/  IMAD.WIDE R22, R20.reuse, R23, UR22 ;  /* 0x0000001614167e25 */ /* 0x040fe2000f8e0217 */
[----:B------:R-:W-:Y:S02]  /*02b0*/  MOV R16, UR20 ;  /* 0x0000001400107c02 */ /* 0x000fe40008000f00 */
[----:B------:R-:W3:Y:S01]  /*02c0*/  LDG.E.64 R10, desc[UR16][R2.64+-0x18] ;  /* 0xffffe810020a7981 */ /* 0x000ee2000c1e1b00 */
[----:B------:R-:W-:-:S03]  /*02d0*/  IMAD.WIDE R18, R20, 0x8, R18 ;  /* 0x0000000814127825 */ /* 0x000fc600078e0212 */
[----:B------:R-:W2:Y:S01]  /*02e0*/  LDG.E.64 R22, desc[UR16][R22.64] ;  /* 0x0000001016167981 */ /* 0x000ea2000c1e1b00 */
[----:B------:R-:W-:-:S03]  /*02f0*/  IMAD.U32 R17, RZ, RZ, UR21 ;  /* 0x00000015ff117e24 */ /* 0x000fc6000f8e00ff */
[----:B------:R-:W3:Y:S01]  /*0300*/  LDG.E.64 R18, desc[UR16][R18.64] ;  /* 0x0000001012127981 */ /* 0x000ee2000c1e1b00 */
[----:B------:R-:W-:-:S04]  /*0310*/  IMAD.WIDE R16, R20, 0x8, R16 ;  /* 0x0000000814107825 */ /* 0x000fc800078e0210 */
[----:B------:R-:W-:Y:S01]  /*0320*/  HFMA2 R9, -RZ, RZ, 0, 4.76837158203125e-07 ;  /* 0x00000008ff097431 */ /* 0x000fe200000001ff */
[----:B------:R-:W4:Y:S04]  /*0330*/  LDG.E.64 R14, desc[UR16][R2.64+-0x10] ;  /* 0xfffff010020e7981 */ /* 0x000f28000c1e1b00 */
[----:B------:R-:W4:Y:S01]  /*0340*/  LDG.E.64 R16, desc[UR16][R16.64] ;  /* 0x0000001010107981 */ /* 0x000f22000c1e1b00 */
[----:B------:R-:W-:-:S03]  /*0350*/  IMAD.WIDE R8, R20, R9, UR6 ;  /* 0x0000000614087e25 */ /* 0x000fc6000f8e0209 */
[----:B------:R-:W5:Y:S04]  /*0360*/  LDG.E.64 R6, desc[UR16][R2.64+-0x8] ;  /* 0xfffff81002067981 */ /* 0x000f68000c1e1b00 */
[----:B------:R-:W5:Y:S01]  /*0370*/  LDG.E.64 R8, desc[UR16][R8.64] ;  /* 0x0000001008087981 */ /* 0x000f62000c1e1b00 */
[----:B------:R-:W-:-:S05]  /*0380*/  MOV R5, 0x8 ;  /* 0x0000000800057802 */ /* 0x000fca0000000f00 */
[----:B------:R-:W-:-:S06]  /*0390*/  IMAD.WIDE R4, R20, R5, UR8 ;  /* 0x0000000814047e25 */ /* 0x000fcc000f8e0205 */
[----:B------:R-:W5:Y:S01]  /*03a0*/  LDG.E.64 R4, desc[UR16][R4.64] ;  /* 0x0000001004047981 */ /* 0x000f62000c1e1b00 */
[----:B--2---:R-:W-:Y:S01]  /*03b0*/  DFMA R24, R24, R22, R12 ;  /* 0x000000161818722b */ /* 0x004fe2000000000c */
[----:B------:R-:W-:Y:S02]  /*03c0*/  IMAD.MOV.U32 R23, RZ, RZ, 0x8 ;  /* 0x00000008ff177424 */ /* 0x000fe400078e00ff */
[----:B------:R-:W2:Y:S02]  /*03d0*/  LDG.E.64 R12, desc[UR16][R2.64] ;  /* 0x00000010020c7981 */ /* 0x000ea4000c1e1b00 */
[----:B------:R-:W-:-:S03]  /*03e0*/  IMAD.WIDE R22, R20, R23, UR10 ;  /* 0x0000000a14167e25 */ /* 0x000fc6000f8e0217 */
[----:B---3--:R-:W-:Y:S01]  /*03f0*/  DFMA R18, R10, R18, R24 ;  /* 0x000000120a12722b */ /* 0x008fe20000000018 */
[----:B------:R-:W-:Y:S01]  /*0400*/  MOV R25, 0x8 ;  /* 0x0000000800197802 */ /* 0x000fe20000000f00 */
[----:B------:R-:W3:Y:S04]  /*0410*/  LDG.E.64 R10, desc[UR16][R2.64+0x8] ;  /* 0x00000810020a7981 */ /* 0x000ee8000c1e1b00 */
[----:B------:R-:W3:Y:S01]  /*0420*/  LDG.E.64 R22, desc[UR16][R22.64] ;  /* 0x0000001016167981 */ /* 0x000ee2000c1e1b00 */
[C---:B------:R-:W-:Y:S01]  /*0430*/  IMAD.WIDE R24, R20.reuse, R25, UR12 ;  /* 0x0000000c14187e25 */ /* 0x040fe2000f8e0219 */
[----:B----4-:R-:W-:Y:S01]  /*0440*/  DFMA R16, R14, R16, R18 ;  /* 0x000000100e10722b */ /* 0x010fe20000000012 */
[----:B------:R-:W-:Y:S01]  /*0450*/  MOV R19, 0x8 ;  /* 0x0000000800137802 */ /* 0x000fe20000000f00 */
[----:B------:R-:W4:Y:S04]  /*0460*/  LDG.E.64 R14, desc[UR16][R2.64+0x10] ;  /* 0x00001010020e7981 */ /* 0x000f28000c1e1b00 */
[----:B------:R-:W4:Y:S01]  /*0470*/  LDG.E.64 R24, desc[UR16][R24.64] ;  /* 0x0000001018187981 */ /* 0x000f22000c1e1b00 */
[----:B------:R-:W-:Y:S01]  /*0480*/  IMAD.WIDE R18, R20, R19, UR14 ;  /* 0x0000000e14127e25 */ /* 0x000fe2000f8e0213 */
[----:B-----5:R-:W-:-:S02]  /*0490*/  DFMA R8, R6, R8, R16 ;  /* 0x000000080608722b */ /* 0x020fc40000000010 */
[----:B------:R-:W5:Y:S04]  /*04a0*/  LDG.E.64 R6, desc[UR16][R2.64+0x18] ;  /* 0x0000181002067981 */ /* 0x000f68000c1e1b00 */
[----:B------:R-:W5:Y:S01]  /*04b0*/  LDG.E.64 R18, desc[UR16][R18.64] ;  /* 0x0000001012127981 */ /* 0x000f62000c1e1b00 */
[----:B------:R-:W-:-:S04]  /*04c0*/  UIADD3 UR4, UPT, UPT, UR4, 0x8, URZ ;  /* 0x0000000804047890 */ /* 0x000fc8000fffe0ff */
[----:B------:R-:W-:Y:S01]  /*04d0*/  UISETP.NE.AND UP0, UPT, UR4, URZ, UPT ;  /* 0x000000ff0400728c */ /* 0x000fe2000bf05270 */
[----:B--2---:R-:W-:-:S08]  /*04e0*/  DFMA R4, R12, R4, R8 ;  /* 0x000000040c04722b */ /* 0x004fd00000000008 */
[----:B---3--:R-:W-:-:S08]  /*04f0*/  DFMA R4, R10, R22, R4 ;  /* 0x000000160a04722b */ /* 0x008fd00000000004 */
[----:B----4-:R-:W-:Y:S01]  /*0500*/  DFMA R4, R14, R24, R4 ;  /* 0x000000180e04722b */ /* 0x010fe20000000004 */
[----:B------:R-:W-:-:S07]  /*0510*/  IADD3 R8, P0, PT, R2, 0x40, RZ ;  /* 0x0000004002087810 */ /* 0x000fce0007f1e0ff */
[----:B-----5:R-:W-:Y:S01]  /*0520*/  DFMA R12, R6, R18, R4 ;  /* 0x00000012060c722b */ /* 0x020fe20000000004 */
[----:B------:R-:W-:Y:S01]  /*0530*/  IMAD.U32 R5, RZ, RZ, UR18 ;  /* 0x00000012ff057e24 */ /* 0x000fe2000f8e00ff */
[----:B------:R-:W-:-:S04]  /*0540*/  IADD3.X R9, PT, PT, RZ, R3, RZ, P0, !PT ;  /* 0x00000003ff097210 */ /* 0x000fc800007fe4ff */
[----:B------:R-:W-:Y:S01]  /*0550*/  LEA R20, R5, R20, 0x3 ;  /* 0x0000001405147211 */ /* 0x000fe200078e18ff */
[----:B------:R-:W-:Y:S06]  /*0560*/  BRA.U UP0, `(.L_x_1) ;  /* 0xfffffffd002c7547 */ /* 0x000fec000b83ffff */
[----:B------:R-:W-:-:S12]  /*0570*/  ULOP3.LUT UR4, UR18, 0x7ffffff8, URZ, 0xc0, !UPT ;  /* 0x7ffffff812047892 */ /* 0x000fd8000f8ec0ff */
.L_x_0:
[----:B------:R-:W-:-:S04]  /*0580*/  ULOP3.LUT UR6, UR18, 0x7, URZ, 0xc0, !UPT ;  /* 0x0000000712067892 */ /* 0x000fc8000f8ec0ff */
[----:B------:R-:W-:-:S09]  /*0590*/  UISETP.NE.AND UP0, UPT, UR6, URZ, UPT ;  /* 0x000000ff0600728c */ /* 0x000fd2000bf05270 */
[----:B------:R-:W-:Y:S05]  /*05a0*/  BRA.U !UP0, `(.L_x_2) ;  /* 0x0000000508387547 */ /* 0x000fea000b800000 */
[----:B------:R-:W-:Y:S02]  /*05b0*/  UISETP.GE.U32.AND UP0, UPT, UR6, 0x4, UPT ;  /* 0x000000040600788c */ /* 0x000fe4000bf06070 */
[----:B------:R-:W-:-:S04]  /*05c0*/  ULOP3.LUT UR5, UR18, 0x3, URZ, 0xc0, !UPT ;  /* 0x0000000312057892 */ /* 0x000fc8000f8ec0ff */
[----:B------:R-:W-:-:S03]  /*05d0*/  UISETP.NE.AND UP1, UPT, UR5, URZ, UPT ;  /* 0x000000ff0500728c */ /* 0x000fc6000bf25270 */
[----:B------:R-:W-:Y:S08]  /*05e0*/  BRA.U !UP0, `(.L_x_3) ;  /* 0x00000001087c7547 */ /* 0x000ff0000b800000 */
[----:B------:R-:W1:Y:S01]  /*05f0*/  LDC.64 R10, c[0x0][0x380] ;  /* 0x0000e000ff0a7b82 */ /* 0x000e620000000a00 */
[----:B------:R-:W2:Y:S01]  /*0600*/  LDCU.64 UR6, c[0x0][0x380] ;  /* 0x00007000ff0677ac */ /* 0x000ea20008000a00 */
[----:B------:R-:W-:Y:S01]  /*0610*/  IMAD.U32 R5, RZ, RZ, UR4 ;  /* 0x00000004ff057e24 */ /* 0x000fe2000f8e00ff */
[C---:B------:R-:W-:Y:S01]  /*0620*/  IADD3 R3, PT, PT, R21.reuse, UR4, RZ ;  /* 0x0000000415037c10 */ /* 0x040fe2000fffe0ff */
[----:B------:R-:W-:Y:S01]  /*0630*/  IMAD.U32 R23, RZ, RZ, UR18 ;  /* 0x00000012ff177e24 */ /* 0x000fe2000f8e00ff */
[----:B------:R-:W-:Y:S01]  /*0640*/  IADD3 R2, P0, PT, R21, UR4, RZ ;  /* 0x0000000415027c10 */ /* 0x000fe2000ff1e0ff */
[----:B------:R-:W-:Y:S02]  /*0650*/  IMAD R5, R5, UR18, R0 ;  /* 0x0000001205057c24 */ /* 0x000fe4000f8e0200 */
[----:B------:R-:W3:Y:S01]  /*0660*/  LDC.64 R18, c[0x0][0x388] ;  /* 0x0000e200ff127b82 */ /* 0x000ee20000000a00 */
[----:B------:R-:W-:Y:S01]  /*0670*/  MOV R25, UR18 ;  /* 0x0000001200197c02 */ /* 0x000fe20008000f00 */
[----:B-1----:R-:W-:Y:S01]  /*0680*/  IMAD.WIDE.U32 R10, R3, 0x8, R10 ;  /* 0x00000008030a7825 */ /* 0x002fe200078e000a */
[----:B------:R-:W-:-:S02]  /*0690*/  IADD3.X R3, PT, PT, RZ, RZ, RZ, P0, !PT ;  /* 0x000000ffff037210 */ /* 0x000fc400007fe4ff */
[----:B--2---:R-:W-:-:S03]  /*06a0*/  LEA R16, P0, R2, UR6, 0x3 ;  /* 0x0000000602107c11 */ /* 0x004fc6000f8018ff */
[----:B0-----:R-:W2:Y:S01]  /*06b0*/  LDG.E.64 R10, desc[UR16][R10.64] ;  /* 0x000000100a0a7981 */ /* 0x001ea2000c1e1b00 */
[----:B---3--:R-:W-:Y:S01]  /*06c0*/  IMAD.WIDE R18, R5, 0x8, R18 ;  /* 0x0000000805127825 */ /* 0x008fe200078e0212 */
[----:B------:R-:W-:-:S04]  /*06d0*/  LEA.HI.X R17, R2, UR7, R3, 0x3, P0 ;  /* 0x0000000702117c11 */ /* 0x000fc800080f1c03 */
[----:B------:R-:W2:Y:S01]  /*06e0*/  LDG.E.64 R14, desc[UR16][R18.64] ;  /* 0x00000010120e7981 */ /* 0x000ea2000c1e1b00 */
[----:B------:R-:W-:-:S03]  /*06f0*/  IMAD.WIDE R22, R23, 0x8, R18 ;  /* 0x0000000817167825 */ /* 0x000fc600078e0212 */
[----:B------:R-:W3:Y:S04]  /*0700*/  LDG.E.64 R6, desc[UR16][R16.64+0x8] ;  /* 0x0000081010067981 */ /* 0x000ee8000c1e1b00 */
[----:B------:R-:W3:Y:S01]  /*0710*/  LDG.E.64 R8, desc[UR16][R22.64] ;  /* 0x0000001016087981 */ /* 0x000ee2000c1e1b00 */
[----:B------:R-:W-:Y:S01]  /*0720*/  IMAD.WIDE R24, R25, 0x8, R22 ;  /* 0x0000000819187825 */ /* 0x000fe200078e0216 */
[----:B------:R-:W-:Y:S02]  /*0730*/  MOV R27, UR18 ;  /* 0x00000012001b7c02 */ /* 0x000fe40008000f00 */
[----:B------:R-:W4:Y:S04]  /*0740*/  LDG.E.64 R2, desc[UR16][R16.64+0x10] ;  /* 0x0000101010027981 */ /* 0x000f28000c1e1b00 */
[----:B------:R-:W4:Y:S01]  /*0750*/  LDG.E.64 R4, desc[UR16][R24.64] ;  /* 0x0000001018047981 */ /* 0x000f22000c1e1b00 */
[----:B------:R-:W-:-:S03]  /*0760*/  IMAD.WIDE R26, R27, 0x8, R24 ;  /* 0x000000081b1a7825 */ /* 0x000fc600078e0218 */
[----:B------:R-:W5:Y:S04]  /*0770*/  LDG.E.64 R18, desc[UR16][R16.64+0x18] ;  /* 0x0000181010127981 */ /* 0x000f68000c1e1b00 */
[----:B------:R-:W5:Y:S01]  /*0780*/  LDG.E.64 R26, desc[UR16][R26.64] ;  /* 0x000000101a1a7981 */ /* 0x000f62000c1e1b00 */
[----:B------:R-:W-:Y:S01]  /*0790*/  UIADD3 UR4, UPT, UPT, UR4, 0x4, URZ ;  /* 0x0000000404047890 */ /* 0x000fe2000fffe0ff */
[----:B--2---:R-:W-:-:S08]  /*07a0*/  DFMA R10, R10, R14, R12 ;  /* 0x0000000e0a0a722b */ /* 0x004fd0000000000c */
[----:B---3--:R-:W-:-:S08]  /*07b0*/  DFMA R6, R6, R8, R10 ;  /* 0x000000080606722b */ /* 0x008fd0000000000a */
[----:B----4-:R-:W-:-:S08]  /*07c0*/  DFMA R2, R2, R4, R6 ;  /* 0x000000040202722b */ /* 0x010fd00000000006 */
[----:B-----5:R-:W-:-:S11]  /*07d0*/  DFMA R12, R18, R26, R2 ;  /* 0x0000001a120c722b */ /* 0x020fd60000000002 */
.L_x_3:
[----:B------:R-:W-:Y:S05]  /*07e0*/  BRA.U !UP1, `(.L_x_2) ;  /* 0x0000000109a87547 */ /* 0x000fea000b800000 */
[----:B------:R-:W-:Y:S01]  /*07f0*/  UISETP.NE.AND UP0, UPT, UR5, 0x1, UPT ;  /* 0x000000010500788c */ /* 0x000fe2000bf05270 */
[----:B------:R-:W-:Y:S01]  /*0800*/  IMAD.U32 R9, RZ, RZ, UR4 ;  /* 0x00000004ff097e24 */ /* 0x000fe2000f8e00ff */
[----:B------:R-:W-:Y:S02]  /*0810*/  ULOP3.LUT UR5, UR18, 0x1, URZ, 0xc0, !UPT ;  /* 0x0000000112057892 */ /* 0x000fe4000f8ec0ff */
[----:B------:R-:W-:Y:S02]  /*0820*/  MOV R11, UR18 ;  /* 0x00000012000b7c02 */ /* 0x000fe40008000f00 */
[----:B------:R-:W-:Y:S01]  /*0830*/  PLOP3.LUT P1, PT, PT, PT, UP0, 0x80, 0x8 ;  /* 0x000000000008781c */ /* 0x000fe20003f2f008 */
[----:B------:R-:W-:-:S04]  /*0840*/  UISETP.NE.U32.AND UP1, UPT, UR5, 0x1, UPT ;  /* 0x000000010500788c */ /* 0x000fc8000bf25070 */
[----:B------:R-:W1:Y:S02]  /*0850*/  @UP0 LDCU.128 UR8, c[0x0][0x380] ;  /* 0x00007000ff0807ac */ /* 0x000e640008000c00 */
[----:B------:R-:W-:Y:S01]  /*0860*/  PLOP3.LUT P0, PT, PT, PT, UP1, 0x80, 0x8 ;  /* 0x000000000008781c */ /* 0x000fe20003f0f018 */
[----:B------:R-:W2:Y:S05]  /*0870*/  @UP0 LDCU.64 UR6, c[0x0][0x380] ;  /* 0x00007000ff0607ac */ /* 0x000eaa0008000a00 */
[C---:B------:R-:W-:Y:S01]  /*0880*/  @P1 IADD3 R7, PT, PT, R21.reuse, UR4, RZ ;  /* 0x0000000415071c10 */ /* 0x040fe2000fffe0ff */
[----:B------:R-:W3:Y:S01]  /*0890*/  @!UP1 LDCU.128 UR12, c[0x0][0x380] ;  /* 0x00007000ff0c97ac */ /* 0x000ee20008000c00 */
[----:B------:R-:W-:Y:S01]  /*08a0*/  @P1 IADD3 R6, P2, PT, R21, UR4, RZ ;  /* 0x0000000415061c10 */ /* 0x000fe2000ff5e0ff */
[----:B------:R-:W-:Y:S01]  /*08b0*/  @P1 IMAD R9, R9, UR18, R0 ;  /* 0x0000001209091c24 */ /* 0x000fe2000f8e0200 */
[----:B------:R-:W-:Y:S01]  /*08c0*/  @UP0 UIADD3 UR4, UPT, UPT, UR4, 0x2, URZ ;  /* 0x0000000204040890 */ /* 0x000fe2000fffe0ff */
[----:B-1----:R-:W-:Y:S01]  /*08d0*/  MOV R2, UR8 ;  /* 0x0000000800027c02 */ /* 0x002fe20008000f00 */
[----:B------:R-:W-:Y:S01]  /*08e0*/  IMAD.U32 R3, RZ, RZ, UR9 ;  /* 0x00000009ff037e24 */ /* 0x000fe2000f8e00ff */
[----:B------:R-:W-:-:S02]  /*08f0*/  MOV R4, UR10 ;  /* 0x0000000a00047c02 */ /* 0x000fc40008000f00 */
[----:B------:R-:W-:Y:S01]  /*0900*/  MOV R5, UR11 ;  /* 0x0000000b00057c02 */ /* 0x000fe20008000f00 */
[----:B------:R-:W-:-:S04]  /*0910*/  @P1 IMAD.WIDE.U32 R2, R7, 0x8, R2 ;  /* 0x0000000807021825 */ /* 0x000fc800078e0002 */
[----:B------:R-:W-:Y:S01]  /*0920*/  @P1 IMAD.WIDE R4, R9, 0x8, R4 ;  /* 0x0000000809041825 */ /* 0x000fe200078e0204 */
[----:B------:R-:W-:Y:S01]  /*0930*/  MOV R19, UR4 ;  /* 0x0000000400137c02 */ /* 0x000fe20008000f00 */
[----:B0-----:R-:W4:Y:S02]  /*0940*/  @P1 LDG.E.64 R2, desc[UR16][R2.64] ;  /* 0x0000001002021981 */ /* 0x001f24000c1e1b00 */
[----:B------:R-:W-:Y:S01]  /*0950*/  @P1 IMAD.X R7, RZ, RZ, RZ, P2 ;  /* 0x000000ffff071224 */ /* 0x000fe200010e06ff */
[----:B--2---:R-:W-:-:S04]  /*0960*/  @P1 LEA R8, P2, R6, UR6, 0x3 ;  /* 0x0000000606081c11 */ /* 0x004fc8000f8418ff */
[----:B------:R-:W-:Y:S01]  /*0970*/  @P1 LEA.HI.X R9, R6, UR7, R7, 0x3, P2 ;  /* 0x0000000706091c11 */ /* 0x000fe200090f1c07 */
[----:B------:R-:W-:Y:S02]  /*0980*/  @P1 IMAD.WIDE R6, R11, 0x8, R4 ;  /* 0x000000080b061825 */ /* 0x000fe400078e0204 */
[----:B------:R-:W4:Y:S01]  /*0990*/  @P1 LDG.E.64 R4, desc[UR16][R4.64] ;  /* 0x0000001004041981 */ /* 0x000f22000c1e1b00 */
[----:B---3--:R-:W-:Y:S01]  /*09a0*/  MOV R14, UR12 ;  /* 0x0000000c000e7c02 */ /* 0x008fe20008000f00 */
[----:B------:R-:W-:Y:S01]  /*09b0*/  IMAD.U32 R15, RZ, RZ, UR13 ;  /* 0x0000000dff0f7e24 */ /* 0x000fe2000f8e00ff */
[----:B------:R-:W-:Y:S01]  /*09c0*/  MOV R10, UR14 ;  /* 0x0000000e000a7c02 */ /* 0x000fe20008000f00 */
[----:B------:R-:W-:Y:S01]  /*09d0*/  IMAD.U32 R11, RZ, RZ, UR15 ;  /* 0x0000000fff0b7e24 */ /* 0x000fe2000f8e00ff */
[----:B------:R-:W-:Y:S01]  /*09e0*/  @!P0 IADD3 R17, PT, PT, R21, UR4, RZ ;  /* 0x0000000415118c10 */ /* 0x000fe2000fffe0ff */
[----:B------:R-:W-:Y:S01]  /*09f0*/  @!P0 IMAD R19, R19, UR18, R0 ;  /* 0x0000001213138c24 */ /* 0x000fe2000f8e0200 */
[----:B------:R-:W2:Y:S04]  /*0a00*/  @P1 LDG.E.64 R6, desc[UR16][R6.64] ;  /* 0x0000001006061981 */ /* 0x000ea8000c1e1b00 */
[----:B------:R-:W2:Y:S01]  /*0a10*/  @P1 LDG.E.64 R8, desc[UR16][R8.64+0x8] ;  /* 0x0000081008081981 */ /* 0x000ea2000c1e1b00 */
[----:B------:R-:W-:-:S04]  /*0a20*/  @!P0 IMAD.WIDE.U32 R14, R17, 0x8, R14 ;  /* 0x00000008110e8825 */ /* 0x000fc800078e000e */
[----:B------:R-:W-:Y:S02]  /*0a30*/  @!P0 IMAD.WIDE R10, R19, 0x8, R10 ;  /* 0x00000008130a8825 */ /* 0x000fe400078e020a */
[----:B------:R-:W3:Y:S04]  /*0a40*/  @!P0 LDG.E.64 R14, desc[UR16][R14.64] ;  /* 0x000000100e0e8981 */ /* 0x000ee8000c1e1b00 */
[----:B------:R-:W3:Y:S01]  /*0a50*/  @!P0 LDG.E.64 R10, desc[UR16][R10.64] ;  /* 0x000000100a0a8981 */ /* 0x000ee2000c1e1b00 */
[----:B----4-:R-:W-:-:S08]  /*0a60*/  @P1 DFMA R2, R2, R4, R12 ;  /* 0x000000040202122b */ /* 0x010fd0000000000c */
[----:B--2---:R-:W-:-:S08]  /*0a70*/  @P1 DFMA R12, R8, R6, R2 ;  /* 0x00000006080c122b */ /* 0x004fd00000000002 */
[----:B---3--:R-:W-:-:S11]  /*0a80*/  @!P0 DFMA R12, R14, R10, R12 ;  /* 0x0000000a0e0c822b */ /* 0x008fd6000000000c */
.L_x_2:
[----:B------:R-:W1:Y:S01]  /*0a90*/  LDC.64 R2, c[0x0][0x390] ;  /* 0x0000e400ff027b82 */ /* 0x000e620000000a00 */
[----:B------:R-:W-:-:S05]  /*0aa0*/  IADD3 R21, PT, PT, R0, R21, RZ ;  /* 0x0000001500157210 */ /* 0x000fca0007ffe0ff */
[----:B-1----:R-:W-:-:S05]  /*0ab0*/  IMAD.WIDE R2, R21, 0x8, R2 ;  /* 0x0000000815027825 */ /* 0x002fca00078e0202 */
[----:B0-----:R-:W-:Y:S01]  /*0ac0*/  STG.E.64 desc[UR16][R2.64], R12 ;  /* 0x0000000c02007986 */ /* 0x001fe2000c101b10 */
[----:B------:R-:W-:Y:S05]  /*0ad0*/  EXIT ;  /* 0x000000000000794d */ /* 0x000fea0003800000 */
.L_x_4:
[----:B------:R-:W-:-:S00]  /*0ae0*/  BRA `(.L_x_4) ;  /* 0xfffffffc00fc7947 */ /* 0x000fc0000383ffff */
[----:B------:R-:W-:-:S00]  /*0af0*/  NOP ;  /* 0x0000000000007918 */ /* 0x000fc00000000000 */
        /* <DEDUP_REMOVED lines=8> */
.L_x_5:


//--------------------- .nv.shared.reserved.0     --------------------------
	.section	.nv.shared.reserved.0,"aw",@nobits
	.weak		__nv_reservedSMEM_offset_0_alias
	.size		__nv_reservedSMEM_offset_0_alias, 0, 64
	.other		__nv_reservedSMEM_offset_0_alias,@"STO_CUDA_RESERVED_SHARED STV_DEFAULT"
__nv_reservedSMEM_offset_0_alias:
	.zero		0
	.zero		64


//--------------------- .nv.constant0._Z26matrixMultiplicationKernelPKdS0_Pdi --------------------------
	.section	.nv.constant0._Z26matrixMultiplicationKernelPKdS0_Pdi,"a",@progbits
	.sectionflags	@""
	.align	4
.nv.constant0._Z26matrixMultiplicationKernelPKdS0_Pdi:
	.zero		924


//--------------------- SYMBOLS --------------------------

	.type		.nv.reservedSmem.offset0,@object
	.size		.nv.reservedSmem.offset0,0x4
